	.headerflags	@"EF_CUDA_TEXMODE_UNIFIED EF_CUDA_64BIT_ADDRESS EF_CUDA_ACCELERATORS EF_CUDA_SM90 EF_CUDA_VIRTUAL_SM(EF_CUDA_SM90)"
	.elftype	@"ET_EXEC"


//--------------------- .nv.info                  --------------------------
	.section	.nv.info,"",@"SHT_CUDA_INFO"
	.align	4


	//----- nvinfo : EIATTR_REGCOUNT
	.align		4
        /*0000*/ 	.byte	0x04, 0x2f
        /*0002*/ 	.short	(.L_3 - .L_2)
	.align		4
.L_2:
        /*0004*/ 	.word	index@(triton_poi_fused__native_batch_norm_legit_no_training_relu_9)
        /*0008*/ 	.word	0x00000020


	//----- nvinfo : EIATTR_MIN_STACK_SIZE
	.align		4
.L_3:
        /*000c*/ 	.byte	0x04, 0x12
        /*000e*/ 	.short	(.L_5 - .L_4)
	.align		4
.L_4:
        /*0010*/ 	.word	index@(triton_poi_fused__native_batch_norm_legit_no_training_relu_9)
        /*0014*/ 	.word	0x00000000


	//----- nvinfo : EIATTR_FRAME_SIZE
	.align		4
.L_5:
        /*0018*/ 	.byte	0x04, 0x11
        /*001a*/ 	.short	(.L_7 - .L_6)
	.align		4
.L_6:
        /*001c*/ 	.word	index@(triton_poi_fused__native_batch_norm_legit_no_training_relu_9)
        /*0020*/ 	.word	0x00000000


	//----- nvinfo : EIATTR_MIN_STACK_SIZE
	.align		4
.L_7:
        /*0024*/ 	.byte	0x04, 0x12
        /*0026*/ 	.short	(.L_9 - .L_8)
	.align		4
.L_8:
        /*0028*/ 	.word	index@(triton_poi_fused__native_batch_norm_legit_no_training_relu_9)
        /*002c*/ 	.word	0x00000000
.L_9:


//--------------------- .nv.info.triton_poi_fused__native_batch_norm_legit_no_training_relu_9 --------------------------
	.section	.nv.info.triton_poi_fused__native_batch_norm_legit_no_training_relu_9,"",@"SHT_CUDA_INFO"
	.sectionflags	@""
	.align	4


	//----- nvinfo : EIATTR_CUDA_API_VERSION
	.align		4
        /*0000*/ 	.byte	0x04, 0x37
        /*0002*/ 	.short	(.L_11 - .L_10)
.L_10:
        /*0004*/ 	.word	0x0000007c


	//----- nvinfo : EIATTR_KPARAM_INFO
	.align		4
.L_11:
        /*0008*/ 	.byte	0x04, 0x17
        /*000a*/ 	.short	(.L_13 - .L_12)
.L_12:
        /*000c*/ 	.word	0x00000000
        /*0010*/ 	.short	0x0007
        /*0012*/ 	.short	0x0034
        /*0014*/ 	.byte	0x00, 0xf0, 0x11, 0x00


	//----- nvinfo : EIATTR_KPARAM_INFO
	.align		4
.L_13:
        /*0018*/ 	.byte	0x04, 0x17
        /*001a*/ 	.short	(.L_15 - .L_14)
.L_14:
        /*001c*/ 	.word	0x00000000
        /*0020*/ 	.short	0x0006
        /*0022*/ 	.short	0x0030
        /*0024*/ 	.byte	0x00, 0xf0, 0x11, 0x00


	//----- nvinfo : EIATTR_KPARAM_INFO
	.align		4
.L_15:
        /*0028*/ 	.byte	0x04, 0x17
        /*002a*/ 	.short	(.L_17 - .L_16)
.L_16:
        /*002c*/ 	.word	0x00000000
        /*0030*/ 	.short	0x0005
        /*0032*/ 	.short	0x0028
        /*0034*/ 	.byte	0x00, 0xf4, 0x21, 0x00


	//----- nvinfo : EIATTR_KPARAM_INFO
	.align		4
.L_17:
        /*0038*/ 	.byte	0x04, 0x17
        /*003a*/ 	.short	(.L_19 - .L_18)
.L_18:
        /*003c*/ 	.word	0x00000000
        /*0040*/ 	.short	0x0004
        /*0042*/ 	.short	0x0020
        /*0044*/ 	.byte	0x00, 0xf4, 0x21, 0x00


	//----- nvinfo : EIATTR_KPARAM_INFO
	.align		4
.L_19:
        /*0048*/ 	.byte	0x04, 0x17
        /*004a*/ 	.short	(.L_21 - .L_20)
.L_20:
        /*004c*/ 	.word	0x00000000
        /*0050*/ 	.short	0x0003
        /*0052*/ 	.short	0x0018
        /*0054*/ 	.byte	0x00, 0xf4, 0x21, 0x00


	//----- nvinfo : EIATTR_KPARAM_INFO
	.align		4
.L_21:
        /*0058*/ 	.byte	0x04, 0x17
        /*005a*/ 	.short	(.L_23 - .L_22)
.L_22:
        /*005c*/ 	.word	0x00000000
        /*0060*/ 	.short	0x0002
        /*0062*/ 	.short	0x0010
        /*0064*/ 	.byte	0x00, 0xf4, 0x21, 0x00


	//----- nvinfo : EIATTR_KPARAM_INFO
	.align		4
.L_23:
        /*0068*/ 	.byte	0x04, 0x17
        /*006a*/ 	.short	(.L_25 - .L_24)
.L_24:
        /*006c*/ 	.word	0x00000000
        /*0070*/ 	.short	0x0001
        /*0072*/ 	.short	0x0008
        /*0074*/ 	.byte	0x00, 0xf4, 0x21, 0x00


	//----- nvinfo : EIATTR_KPARAM_INFO
	.align		4
.L_25:
        /*0078*/ 	.byte	0x04, 0x17
        /*007a*/ 	.short	(.L_27 - .L_26)
.L_26:
        /*007c*/ 	.word	0x00000000
        /*0080*/ 	.short	0x0000
        /*0082*/ 	.short	0x0000
        /*0084*/ 	.byte	0x00, 0xf4, 0x21, 0x00


	//----- nvinfo : EIATTR_SPARSE_MMA_MASK
	.align		4
.L_27:
        /*0088*/ 	.byte	0x03, 0x50
        /*008a*/ 	.short	0x0000


	//----- nvinfo : EIATTR_MAXREG_COUNT
	.align		4
        /*008c*/ 	.byte	0x03, 0x1b
        /*008e*/ 	.short	0x00ff


	//----- nvinfo : EIATTR_EXIT_INSTR_OFFSETS
	.align		4
        /*0090*/ 	.byte	0x04, 0x1c
        /*0092*/ 	.short	(.L_29 - .L_28)


	//   ....[0]....
.L_28:
        /*0094*/ 	.word	0x000011e0


	//   ....[1]....
        /*0098*/ 	.word	0x00001280


	//----- nvinfo : EIATTR_REQNTID
	.align		4
.L_29:
        /*009c*/ 	.byte	0x04, 0x10
        /*009e*/ 	.short	(.L_31 - .L_30)
.L_30:
        /*00a0*/ 	.word	0x00000080
        /*00a4*/ 	.word	0x00000001
        /*00a8*/ 	.word	0x00000001


	//----- nvinfo : EIATTR_CBANK_PARAM_SIZE
	.align		4
.L_31:
        /*00ac*/ 	.byte	0x03, 0x19
        /*00ae*/ 	.short	0x0038


	//----- nvinfo : EIATTR_PARAM_CBANK
	.align		4
        /*00b0*/ 	.byte	0x04, 0x0a
        /*00b2*/ 	.short	(.L_33 - .L_32)
	.align		4
.L_32:
        /*00b4*/ 	.word	index@(.nv.constant0.triton_poi_fused__native_batch_norm_legit_no_training_relu_9)
        /*00b8*/ 	.short	0x0210
        /*00ba*/ 	.short	0x0038


	//----- nvinfo : EIATTR_SW_WAR
	.align		4
.L_33:
        /*00bc*/ 	.byte	0x04, 0x36
        /*00be*/ 	.short	(.L_35 - .L_34)
.L_34:
        /*00c0*/ 	.word	0x00000008
.L_35:


//--------------------- .nv.callgraph             --------------------------
	.section	.nv.callgraph,"",@"SHT_CUDA_CALLGRAPH"
	.align	4
	.sectionentsize	8
	.align		4
        /*0000*/ 	.word	0x00000000
	.align		4
        /*0004*/ 	.word	0xffffffff
	.align		4
        /*0008*/ 	.word	0x00000000
	.align		4
        /*000c*/ 	.word	0xfffffffe
	.align		4
        /*0010*/ 	.word	0x00000000
	.align		4
        /*0014*/ 	.word	0xfffffffd
	.align		4
        /*0018*/ 	.word	0x00000000
	.align		4
        /*001c*/ 	.word	0xfffffffc


//--------------------- .nv.constant4             --------------------------
	.section	.nv.constant4,"a",@progbits
	.align	8
	.align		8
.nv.constant4:
        /*0000*/ 	.dword	_$_str
	.align		8
        /*0008*/ 	.dword	_$_str_$_2


//--------------------- .text.triton_poi_fused__native_batch_norm_legit_no_training_relu_9 --------------------------
	.section	.text.triton_poi_fused__native_batch_norm_legit_no_training_relu_9,"ax",@progbits
	.sectionflags	@"SHF_BARRIERS=1"
	.align	128
        .global         triton_poi_fused__native_batch_norm_legit_no_training_relu_9
        .type           triton_poi_fused__native_batch_norm_legit_no_training_relu_9,@function
        .size           triton_poi_fused__native_batch_norm_legit_no_training_relu_9,(.L_x_1 - triton_poi_fused__native_batch_norm_legit_no_training_relu_9)
        .other          triton_poi_fused__native_batch_norm_legit_no_training_relu_9,@"STO_CUDA_ENTRY STV_DEFAULT"
triton_poi_fused__native_batch_norm_legit_no_training_relu_9:
.text.triton_poi_fused__native_batch_norm_legit_no_training_relu_9:
[----:B------:R-:W0:Y:S01]  /*0000*/  LDC R1, c[0x0][0x28] ;  /* 0x00000a00ff017b82 */ /* 0x000e220000000800 */
[----:B------:R-:W1:Y:S07]  /*0010*/  S2R R2, SR_CTAID.Y ;  /* 0x0000000000027919 */ /* 0x000e6e0000002600 */
[----:B------:R-:W2:Y:S01]  /*0020*/  LDC.64 R10, c[0x0][0x220] ;  /* 0x00008800ff0a7b82 */ /* 0x000ea20000000a00 */
[----:B------:R-:W-:Y:S01]  /*0030*/  CS2R R6, SRZ ;  /* 0x0000000000067805 */ /* 0x000fe2000001ff00 */
[----:B------:R-:W-:Y:S01]  /*0040*/  ULDC.64 UR6, c[0x0][0x208] ;  /* 0x0000820000067ab9 */ /* 0x000fe20000000a00 */
[----:B------:R-:W3:Y:S01]  /*0050*/  S2R R0, SR_TID.X ;  /* 0x0000000000007919 */ /* 0x000ee20000002100 */
[----:B------:R-:W4:Y:S04]  /*0060*/  S2R R8, SR_CTAID.X ;  /* 0x0000000000087919 */ /* 0x000f280000002500 */
[----:B------:R-:W5:Y:S08]  /*0070*/  LDC.64 R24, c[0x0][0x210] ;  /* 0x00008400ff187b82 */ /* 0x000f700000000a00 */
[----:B------:R-:W4:Y:S01]  /*0080*/  LDC.64 R20, c[0x0][0x218] ;  /* 0x00008600ff147b82 */ /* 0x000f220000000a00 */
[----:B-1----:R-:W-:-:S02]  /*0090*/  IMAD.SHL.U32 R2, R2, 0x20, RZ ;  /* 0x0000002002027824 */ /* 0x002fc400078e00ff */
[----:B---3--:R-:W-:-:S05]  /*00a0*/  IMAD.SHL.U32 R3, R0, 0x4, RZ ;  /* 0x0000000400037824 */ /* 0x008fca00078e00ff */
[----:B------:R-:W-:-:S04]  /*00b0*/  LOP3.LUT R3, R2, 0x1c, R3, 0xf8, !PT ;  /* 0x0000001c02037812 */ /* 0x000fc800078ef803 */
[C---:B------:R-:W-:Y:S01]  /*00c0*/  ISETP.GE.AND P2, PT, R3.reuse, 0x300, PT ;  /* 0x000003000300780c */ /* 0x040fe20003f46270 */
[----:B------:R-:W-:-:S05]  /*00d0*/  IMAD.HI R4, R3, 0x2aaaaaab, RZ ;  /* 0x2aaaaaab03047827 */ /* 0x000fca00078e02ff */
[----:B------:R-:W-:-:S04]  /*00e0*/  SHF.R.U32.HI R5, RZ, 0x1f, R4 ;  /* 0x0000001fff057819 */ /* 0x000fc80000011604 */
[----:B------:R-:W-:Y:S02]  /*00f0*/  LEA.HI.SX32 R14, R4, R5, 0x1b ;  /* 0x00000005040e7211 */ /* 0x000fe400078fdaff */
[----:B------:R-:W-:-:S03]  /*0100*/  CS2R R4, SRZ ;  /* 0x0000000000047805 */ /* 0x000fc6000001ff00 */
[----:B------:R-:W-:-:S04]  /*0110*/  IMAD R23, R14, -0xc0, R3 ;  /* 0xffffff400e177824 */ /* 0x000fc800078e0203 */
[----:B--2---:R-:W-:-:S05]  /*0120*/  IMAD.WIDE R10, R23, 0x4, R10 ;  /* 0x00000004170a7825 */ /* 0x004fca00078e020a */
[----:B------:R1:W2:Y:S01]  /*0130*/  @!P2 LDG.E.EL.128 R4, desc[UR6][R10.64] ;  /* 0x000000060a04a981 */ /* 0x0002a2000c2e1d00 */
[----:B------:R-:W-:Y:S01]  /*0140*/  SHF.R.U32.HI R12, RZ, 0x3, R0 ;  /* 0x00000003ff0c7819 */ /* 0x000fe20000011600 */
[----:B----4-:R-:W-:Y:S02]  /*0150*/  IMAD.SHL.U32 R3, R8, 0x20, RZ ;  /* 0x0000002008037824 */ /* 0x010fe400078e00ff */
[----:B------:R-:W-:Y:S01]  /*0160*/  IMAD R9, R14, 0x2d0c0, R23 ;  /* 0x0002d0c00e097824 */ /* 0x000fe200078e0217 */
[----:B------:R-:W-:-:S04]  /*0170*/  SGXT.U32 R12, R12, 0x4 ;  /* 0x000000040c0c781a */ /* 0x000fc80000000000 */
[----:B------:R-:W-:Y:S02]  /*0180*/  LOP3.LUT R8, R3, R12, RZ, 0xfc, !PT ;  /* 0x0000000c03087212 */ /* 0x000fe400078efcff */
[----:B-1----:R-:W-:Y:S02]  /*0190*/  CS2R R10, SRZ ;  /* 0x00000000000a7805 */ /* 0x002fe4000001ff00 */
[----:B------:R-:W-:Y:S02]  /*01a0*/  LOP3.LUT R12, R3, 0x10, R12, 0xfe, !PT ;  /* 0x00000010030c7812 */ /* 0x000fe400078efe0c */
[C---:B------:R-:W-:Y:S01]  /*01b0*/  ISETP.LT.AND P0, PT, R8.reuse, 0x3c1, !P2 ;  /* 0x000003c10800780c */ /* 0x040fe20005701270 */
[----:B------:R-:W-:Y:S01]  /*01c0*/  IMAD R27, R8, 0xc0, R9 ;  /* 0x000000c0081b7824 */ /* 0x000fe200078e0209 */
[----:B------:R-:W-:Y:S02]  /*01d0*/  ISETP.LT.AND P1, PT, R12, 0x3c1, !P2 ;  /* 0x000003c10c00780c */ /* 0x000fe40005721270 */
[----:B------:R-:W-:Y:S01]  /*01e0*/  CS2R R8, SRZ ;  /* 0x0000000000087805 */ /* 0x000fe2000001ff00 */
[----:B------:R-:W-:-:S02]  /*01f0*/  VIADD R13, R27, 0xc00 ;  /* 0x00000c001b0d7836 */ /* 0x000fc40000000000 */
[----:B-----5:R-:W-:Y:S01]  /*0200*/  IMAD.WIDE R26, R27, 0x4, R24 ;  /* 0x000000041b1a7825 */ /* 0x020fe200078e0218 */
[----:B------:R-:W-:-:S03]  /*0210*/  CS2R R14, SRZ ;  /* 0x00000000000e7805 */ /* 0x000fc6000001ff00 */
[----:B------:R-:W-:Y:S01]  /*0220*/  IMAD.WIDE R24, R13, 0x4, R24 ;  /* 0x000000040d187825 */ /* 0x000fe200078e0218 */
[----:B------:R-:W-:Y:S01]  /*0230*/  CS2R R12, SRZ ;  /* 0x00000000000c7805 */ /* 0x000fe2000001ff00 */
[----:B------:R-:W3:Y:S01]  /*0240*/  @P0 LDG.E.EL.128 R8, desc[UR6][R26.64] ;  /* 0x000000061a080981 */ /* 0x000ee2000c2e1d00 */
[----:B------:R-:W-:Y:S01]  /*0250*/  CS2R R16, SRZ ;  /* 0x0000000000107805 */ /* 0x000fe2000001ff00 */
[----:B0-----:R-:W-:Y:S01]  /*0260*/  IMAD.WIDE R20, R23, 0x4, R20 ;  /* 0x0000000417147825 */ /* 0x001fe200078e0214 */
[----:B------:R-:W-:-:S04]  /*0270*/  CS2R R18, SRZ ;  /* 0x0000000000127805 */ /* 0x000fc8000001ff00 */
[----:B------:R0:W3:Y:S04]  /*0280*/  @!P2 LDG.E.EL.128 R12, desc[UR6][R20.64] ;  /* 0x00000006140ca981 */ /* 0x0000e8000c2e1d00 */
[----:B------:R1:W4:Y:S01]  /*0290*/  @P1 LDG.E.EL.128 R16, desc[UR6][R24.64] ;  /* 0x0000000618101981 */ /* 0x000322000c2e1d00 */
[----:B0-----:R-:W0:Y:S08]  /*02a0*/  LDC.64 R20, c[0x0][0x230] ;  /* 0x00008c00ff147b82 */ /* 0x001e300000000a00 */
[----:B-1----:R-:W1:Y:S01]  /*02b0*/  LDC.64 R24, c[0x0][0x228] ;  /* 0x00008a00ff187b82 */ /* 0x002e620000000a00 */
[----:B0-----:R-:W-:-:S04]  /*02c0*/  IMAD.WIDE R20, R23, 0x4, R20 ;  /* 0x0000000417147825 */ /* 0x001fc800078e0214 */
[----:B-1----:R-:W-:-:S04]  /*02d0*/  IMAD.WIDE R24, R23, 0x4, R24 ;  /* 0x0000000417187825 */ /* 0x002fc800078e0218 */
[----:B--2---:R-:W-:Y:S01]  /*02e0*/  FADD R4, R4, 0.0010000000474974513054 ;  /* 0x3a83126f04047421 */ /* 0x004fe20000000000 */
[----:B------:R-:W-:-:S03]  /*02f0*/  FADD R5, R5, 0.0010000000474974513054 ;  /* 0x3a83126f05057421 */ /* 0x000fc60000000000 */
[----:B------:R-:W0:Y:S08]  /*0300*/  MUFU.SQRT R27, R4 ;  /* 0x00000004001b7308 */ /* 0x000e300000002000 */
[----:B------:R1:W2:Y:S01]  /*0310*/  MUFU.SQRT R22, R5 ;  /* 0x0000000500167308 */ /* 0x0002a20000002000 */
[C---:B0-----:R-:W-:Y:S02]  /*0320*/  FSETP.GT.AND P0, PT, R27.reuse, 8.50705917302346158658e+37, PT ;  /* 0x7e8000001b00780b */ /* 0x041fe40003f04000 */
[----:B------:R-:W-:Y:S01]  /*0330*/  FSETP.GEU.AND P3, PT, R27, 1.175494350822287508e-38, PT ;  /* 0x008000001b00780b */ /* 0x000fe20003f6e000 */
[----:B-1----:R-:W-:Y:S01]  /*0340*/  IMAD.MOV.U32 R5, RZ, RZ, 0x3e800000 ;  /* 0x3e800000ff057424 */ /* 0x002fe200078e00ff */
[----:B--2---:R-:W-:-:S02]  /*0350*/  FSETP.GT.AND P1, PT, R22, 8.50705917302346158658e+37, PT ;  /* 0x7e8000001600780b */ /* 0x004fc40003f24000 */
[----:B------:R-:W-:Y:S02]  /*0360*/  FSETP.GEU.AND P4, PT, R22, 1.175494350822287508e-38, PT ;  /* 0x008000001600780b */ /* 0x000fe40003f8e000 */
[----:B------:R-:W-:-:S05]  /*0370*/  FSEL R29, R5, 1, P1 ;  /* 0x3f800000051d7808 */ /* 0x000fca0000800000 */
[----:B------:R-:W-:Y:S01]  /*0380*/  @P0 FMUL R27, R27, 0.25 ;  /* 0x3e8000001b1b0820 */ /* 0x000fe20000400000 */
[----:B---3--:R-:W-:Y:S01]  /*0390*/  FADD R4, -R12, R8 ;  /* 0x000000080c047221 */ /* 0x008fe20000000100 */
[----:B------:R-:W-:Y:S01]  /*03a0*/  FADD R26, -R14, R10 ;  /* 0x0000000a0e1a7221 */ /* 0x000fe20000000100 */
[----:B------:R-:W-:Y:S01]  /*03b0*/  FADD R28, -R15, R11 ;  /* 0x0000000b0f1c7221 */ /* 0x000fe20000000100 */
[----:B------:R-:W-:Y:S01]  /*03c0*/  @!P3 FMUL R27, R27, 16777216 ;  /* 0x4b8000001b1bb820 */ /* 0x000fe20000400000 */
[----:B----4-:R-:W-:Y:S01]  /*03d0*/  FADD R16, -R12, R16 ;  /* 0x000000100c107221 */ /* 0x010fe20000000100 */
[----:B------:R-:W-:Y:S01]  /*03e0*/  FSEL R12, R5, 1, P0 ;  /* 0x3f800000050c7808 */ /* 0x000fe20000000000 */
[----:B------:R-:W-:Y:S01]  /*03f0*/  FADD R17, -R13, R17 ;  /* 0x000000110d117221 */ /* 0x000fe20000000100 */
[----:B------:R-:W-:Y:S01]  /*0400*/  @P1 FMUL R22, R22, 0.25 ;  /* 0x3e80000016161820 */ /* 0x000fe20000400000 */
[----:B------:R-:W-:Y:S01]  /*0410*/  FADD R18, -R14, R18 ;  /* 0x000000120e127221 */ /* 0x000fe20000000100 */
[----:B------:R-:W0:Y:S01]  /*0420*/  MUFU.RCP R27, R27 ;  /* 0x0000001b001b7308 */ /* 0x000e220000001000 */
[----:B------:R-:W-:Y:S01]  /*0430*/  @!P3 FMUL R12, R12, 16777216 ;  /* 0x4b8000000c0cb820 */ /* 0x000fe20000400000 */
[----:B------:R-:W-:Y:S01]  /*0440*/  @!P4 FMUL R22, R22, 16777216 ;  /* 0x4b8000001616c820 */ /* 0x000fe20000400000 */
[----:B------:R-:W-:Y:S01]  /*0450*/  @!P4 FMUL R29, R29, 16777216 ;  /* 0x4b8000001d1dc820 */ /* 0x000fe20000400000 */
[----:B------:R-:W-:Y:S01]  /*0460*/  FADD R19, -R15, R19 ;  /* 0x000000130f137221 */ /* 0x000fe20000000100 */
[----:B------:R-:W-:-:S03]  /*0470*/  CS2R R10, SRZ ;  /* 0x00000000000a7805 */ /* 0x000fc6000001ff00 */
[----:B------:R1:W2:Y:S01]  /*0480*/  MUFU.RCP R8, R22 ;  /* 0x0000001600087308 */ /* 0x0002a20000001000 */
[----:B------:R-:W-:Y:S01]  /*0490*/  CS2R R14, SRZ ;  /* 0x00000000000e7805 */ /* 0x000fe2000001ff00 */
[----:B0-----:R-:W-:Y:S01]  /*04a0*/  FMUL R27, R27, R12 ;  /* 0x0000000c1b1b7220 */ /* 0x001fe20000400000 */
[----:B-1----:R-:W-:Y:S01]  /*04b0*/  FADD R22, -R13, R9 ;  /* 0x000000090d167221 */ /* 0x002fe20000000100 */
[----:B------:R-:W-:Y:S01]  /*04c0*/  CS2R R12, SRZ ;  /* 0x00000000000c7805 */ /* 0x000fe2000001ff00 */
[----:B--2---:R-:W-:Y:S01]  /*04d0*/  FMUL R29, R8, R29 ;  /* 0x0000001d081d7220 */ /* 0x004fe20000400000 */
[----:B------:R-:W-:-:S04]  /*04e0*/  CS2R R8, SRZ ;  /* 0x0000000000087805 */ /* 0x000fc8000001ff00 */
[----:B------:R-:W2:Y:S04]  /*04f0*/  @!P2 LDG.E.EL.128 R12, desc[UR6][R20.64] ;  /* 0x00000006140ca981 */ /* 0x000ea8000c2e1d00 */
[----:B------:R0:W2:Y:S01]  /*0500*/  @!P2 LDG.E.EL.128 R8, desc[UR6][R24.64] ;  /* 0x000000061808a981 */ /* 0x0000a2000c2e1d00 */
[----:B------:R-:W-:-:S06]  /*0510*/  FADD R7, R7, 0.0010000000474974513054 ;  /* 0x3a83126f07077421 */ /* 0x000fcc0000000000 */
[----:B------:R-:W1:Y:S01]  /*0520*/  MUFU.SQRT R7, R7 ;  /* 0x0000000700077308 */ /* 0x000e620000002000 */
[----:B------:R-:W-:Y:S02]  /*0530*/  FADD R23, R6, 0.0010000000474974513054 ;  /* 0x3a83126f06177421 */ /* 0x000fe40000000000 */
[----:B------:R-:W3:Y:S05]  /*0540*/  S2R R6, SR_TID.X ;  /* 0x0000000000067919 */ /* 0x000eea0000002100 */
[----:B0-----:R-:W0:Y:S01]  /*0550*/  MUFU.SQRT R24, R23 ;  /* 0x0000001700187308 */ /* 0x001e220000002000 */
[C---:B-1----:R-:W-:Y:S02]  /*0560*/  FSETP.GT.AND P1, PT, R7.reuse, 8.50705917302346158658e+37, PT ;  /* 0x7e8000000700780b */ /* 0x042fe40003f24000 */
[----:B------:R-:W-:Y:S01]  /*0570*/  FSETP.GEU.AND P3, PT, R7, 1.175494350822287508e-38, PT ;  /* 0x008000000700780b */ /* 0x000fe20003f6e000 */
[----:B------:R-:W1:Y:S01]  /*0580*/  S2UR UR5, SR_CgaCtaId ;  /* 0x00000000000579c3 */ /* 0x000e620000008800 */
[----:B0-----:R-:W-:-:S09]  /*0590*/  FSETP.GT.AND P0, PT, R24, 8.50705917302346158658e+37, PT ;  /* 0x7e8000001800780b */ /* 0x001fd20003f04000 */
[----:B------:R-:W-:Y:S01]  /*05a0*/  @P1 FMUL R7, R7, 0.25 ;  /* 0x3e80000007071820 */ /* 0x000fe20000400000 */
[----:B------:R-:W-:-:S03]  /*05b0*/  FSETP.GEU.AND P2, PT, R24, 1.175494350822287508e-38, PT ;  /* 0x008000001800780b */ /* 0x000fc60003f4e000 */
[----:B------:R-:W-:Y:S01]  /*05c0*/  @!P3 FMUL R7, R7, 16777216 ;  /* 0x4b8000000707b820 */ /* 0x000fe20000400000 */
[C---:B------:R-:W-:Y:S01]  /*05d0*/  FMUL R21, R27.reuse, R16 ;  /* 0x000000101b157220 */ /* 0x040fe20000400000 */
[----:B------:R-:W-:Y:S02]  /*05e0*/  FMUL R27, R27, R4 ;  /* 0x000000041b1b7220 */ /* 0x000fe40000400000 */
[----:B------:R-:W0:Y:S01]  /*05f0*/  MUFU.RCP R20, R7 ;  /* 0x0000000700147308 */ /* 0x000e220000001000 */
[C---:B------:R-:W-:Y:S01]  /*0600*/  FSEL R16, R5.reuse, 1, P0 ;  /* 0x3f80000005107808 */ /* 0x040fe20000000000 */
[----:B------:R-:W-:Y:S01]  /*0610*/  @P0 FMUL R24, R24, 0.25 ;  /* 0x3e80000018180820 */ /* 0x000fe20000400000 */
[----:B------:R-:W-:Y:S01]  /*0620*/  FSEL R5, R5, 1, P1 ;  /* 0x3f80000005057808 */ /* 0x000fe20000800000 */
[----:B------:R-:W-:Y:S02]  /*0630*/  UMOV UR4, 0x400 ;  /* 0x0000040000047882 */ /* 0x000fe40000000000 */
[----:B------:R-:W-:-:S02]  /*0640*/  @!P2 FMUL R24, R24, 16777216 ;  /* 0x4b8000001818a820 */ /* 0x000fc40000400000 */
[----:B------:R-:W-:Y:S01]  /*0650*/  @!P3 FMUL R5, R5, 16777216 ;  /* 0x4b8000000505b820 */ /* 0x000fe20000400000 */
[----:B-1----:R-:W-:Y:S01]  /*0660*/  UPRMT UR4, UR5, 0x654, UR4 ;  /* 0x0000065405047896 */ /* 0x002fe20008000004 */
[----:B------:R-:W1:Y:S02]  /*0670*/  MUFU.RCP R23, R24 ;  /* 0x0000001800177308 */ /* 0x000e640000001000 */
[----:B0-----:R-:W-:Y:S01]  /*0680*/  FMUL R20, R20, R5 ;  /* 0x0000000514147220 */ /* 0x001fe20000400000 */
[----:B------:R-:W-:-:S04]  /*0690*/  @!P2 FMUL R16, R16, 16777216 ;  /* 0x4b8000001010a820 */ /* 0x000fc80000400000 */
[----:B-1----:R-:W-:Y:S01]  /*06a0*/  FMUL R23, R23, R16 ;  /* 0x0000001017177220 */ /* 0x002fe20000400000 */
[----:B------:R-:W-:Y:S01]  /*06b0*/  LOP3.LUT R3, R3, 0x1f, R0, 0xf8, !PT ;  /* 0x0000001f03037812 */ /* 0x000fe200078ef800 */
[----:B------:R-:W-:Y:S01]  /*06c0*/  FMUL R28, R20, R28 ;  /* 0x0000001c141c7220 */ /* 0x000fe20000400000 */
[-CC-:B--2---:R-:W-:Y:S01]  /*06d0*/  FFMA R4, R27, R8.reuse, R12.reuse ;  /* 0x000000081b047223 */ /* 0x184fe2000000000c */
[----:B------:R-:W-:Y:S01]  /*06e0*/  FFMA R8, R21, R8, R12 ;  /* 0x0000000815087223 */ /* 0x000fe2000000000c */
[----:B---3--:R-:W-:Y:S01]  /*06f0*/  IMAD.SHL.U32 R12, R6, 0x80, RZ ;  /* 0x00000080060c7824 */ /* 0x008fe200078e00ff */
[----:B------:R-:W-:-:S04]  /*0700*/  SHF.R.U32.HI R21, RZ, 0x3, R6 ;  /* 0x00000003ff157819 */ /* 0x000fc80000011606 */
[----:B------:R-:W-:Y:S02]  /*0710*/  SGXT.U32 R21, R21, 0x4 ;  /* 0x000000041515781a */ /* 0x000fe40000000000 */
[----:B------:R-:W-:-:S04]  /*0720*/  LOP3.LUT R12, R12, 0x380, RZ, 0xc0, !PT ;  /* 0x000003800c0c7812 */ /* 0x000fc800078ec0ff */
[C---:B------:R-:W-:Y:S02]  /*0730*/  LOP3.LUT R5, R12.reuse, R21, RZ, 0xfc, !PT ;  /* 0x000000150c057212 */ /* 0x040fe400078efcff */
[----:B------:R-:W-:-:S04]  /*0740*/  LOP3.LUT R21, R12, 0x40, RZ, 0xfc, !PT ;  /* 0x000000400c157812 */ /* 0x000fc800078efcff */
[----:B------:R-:W-:Y:S02]  /*0750*/  LEA.HI R24, R21, UR4, RZ, 0x1d ;  /* 0x0000000415187c11 */ /* 0x000fe4000f8fe8ff */
[----:B------:R-:W-:-:S04]  /*0760*/  SHF.R.U32.HI R21, RZ, 0x5, R0 ;  /* 0x00000005ff157819 */ /* 0x000fc80000011600 */
[----:B------:R-:W-:-:S04]  /*0770*/  SGXT.U32 R21, R21, 0x2 ;  /* 0x000000021515781a */ /* 0x000fc80000000000 */
[----:B------:R-:W-:Y:S01]  /*0780*/  LOP3.LUT R2, R21, R2, RZ, 0xfc, !PT ;  /* 0x0000000215027212 */ /* 0x000fe200078efcff */
[----:B------:R-:W-:Y:S01]  /*0790*/  FMUL R21, R23, R18 ;  /* 0x0000001217157220 */ /* 0x000fe20000400000 */
[C---:B------:R-:W-:Y:S02]  /*07a0*/  LOP3.LUT R7, R12.reuse, 0x20, RZ, 0xfc, !PT ;  /* 0x000000200c077812 */ /* 0x040fe400078efcff */
[----:B------:R-:W-:Y:S01]  /*07b0*/  LOP3.LUT R25, R12, 0x60, RZ, 0xfc, !PT ;  /* 0x000000600c197812 */ /* 0x000fe200078efcff */
[----:B------:R-:W-:Y:S01]  /*07c0*/  IMAD.HI R18, R2, 0x2aaaaaab, RZ ;  /* 0x2aaaaaab02127827 */ /* 0x000fe200078e02ff */
[----:B------:R-:W-:Y:S02]  /*07d0*/  LEA.HI R16, R12, UR4, RZ, 0x1d ;  /* 0x000000040c107c11 */ /* 0x000fe4000f8fe8ff */
[----:B------:R-:W-:Y:S01]  /*07e0*/  LEA.HI R12, R7, UR4, RZ, 0x1d ;  /* 0x00000004070c7c11 */ /* 0x000fe2000f8fe8ff */
[----:B------:R-:W-:Y:S02]  /*07f0*/  IMAD R7, R5, 0x4, R24 ;  /* 0x0000000405077824 */ /* 0x000fe400078e0218 */
[----:B------:R-:W-:Y:S01]  /*0800*/  FMUL R24, R29, R17 ;  /* 0x000000111d187220 */ /* 0x000fe20000400000 */
[----:B------:R-:W-:Y:S01]  /*0810*/  FMUL R23, R23, R26 ;  /* 0x0000001a17177220 */ /* 0x000fe20000400000 */
[----:B------:R-:W-:Y:S01]  /*0820*/  SHF.R.U32.HI R17, RZ, 0x1f, R18 ;  /* 0x0000001fff117819 */ /* 0x000fe20000011612 */
[----:B------:R-:W-:Y:S01]  /*0830*/  FMUL R26, R29, R22 ;  /* 0x000000161d1a7220 */ /* 0x000fe20000400000 */
[----:B------:R-:W-:-:S02]  /*0840*/  LEA.HI R25, R25, UR4, RZ, 0x1d ;  /* 0x0000000419197c11 */ /* 0x000fc4000f8fe8ff */
[----:B------:R-:W-:Y:S01]  /*0850*/  LEA.HI.SX32 R17, R18, R17, 0x1b ;  /* 0x0000001112117211 */ /* 0x000fe200078fdaff */
[-CC-:B------:R-:W-:Y:S01]  /*0860*/  FFMA R18, R26, R9.reuse, R13.reuse ;  /* 0x000000091a127223 */ /* 0x180fe2000000000d */
[----:B------:R-:W-:Y:S01]  /*0870*/  FFMA R13, R24, R9, R13 ;  /* 0x00000009180d7223 */ /* 0x000fe2000000000d */
[----:B------:R-:W-:Y:S02]  /*0880*/  SHF.R.U32.HI R9, RZ, 0x3, R0 ;  /* 0x00000003ff097819 */ /* 0x000fe40000011600 */
[----:B------:R-:W-:Y:S01]  /*0890*/  LOP3.LUT R0, R6, 0x7f, RZ, 0xc0, !PT ;  /* 0x0000007f06007812 */ /* 0x000fe200078ec0ff */
[C---:B------:R-:W-:Y:S02]  /*08a0*/  IMAD R16, R5.reuse, 0x4, R16 ;  /* 0x0000000405107824 */ /* 0x040fe400078e0210 */
[----:B------:R-:W-:Y:S01]  /*08b0*/  FMUL R22, R20, R19 ;  /* 0x0000001314167220 */ /* 0x000fe20000400000 */
[C---:B------:R-:W-:Y:S02]  /*08c0*/  IMAD R12, R5.reuse, 0x4, R12 ;  /* 0x00000004050c7824 */ /* 0x040fe400078e020c */
[----:B------:R-:W-:Y:S01]  /*08d0*/  IMAD R5, R5, 0x4, R25 ;  /* 0x0000000405057824 */ /* 0x000fe200078e0219 */
[----:B------:R-:W-:Y:S01]  /*08e0*/  LOP3.LUT R25, R0, 0x280, RZ, 0xfc, !PT ;  /* 0x0000028000197812 */ /* 0x000fe200078efcff */
[----:B------:R-:W-:Y:S01]  /*08f0*/  FFMA R20, R21, R10, R14 ;  /* 0x0000000a15147223 */ /* 0x000fe2000000000e */
[-CC-:B------:R-:W-:Y:S01]  /*0900*/  FFMA R21, R28, R11.reuse, R15.reuse ;  /* 0x0000000b1c157223 */ /* 0x180fe2000000000f */
[----:B------:R-:W-:Y:S01]  /*0910*/  FFMA R22, R22, R11, R15 ;  /* 0x0000000b16167223 */ /* 0x000fe2000000000f */
[----:B------:R-:W-:-:S02]  /*0920*/  LOP3.LUT R11, R0, 0x180, RZ, 0xfc, !PT ;  /* 0x00000180000b7812 */ /* 0x000fc400078efcff */
[C---:B------:R-:W-:Y:S02]  /*0930*/  LOP3.LUT R15, R0.reuse, 0x200, RZ, 0xfc, !PT ;  /* 0x00000200000f7812 */ /* 0x040fe400078efcff */
[----:B------:R-:W-:Y:S02]  /*0940*/  SHF.R.U32.HI R25, RZ, 0x3, R25 ;  /* 0x00000003ff197819 */ /* 0x000fe40000011619 */
[----:B------:R-:W-:Y:S02]  /*0950*/  LOP3.LUT R27, R0, 0x300, RZ, 0xfc, !PT ;  /* 0x00000300001b7812 */ /* 0x000fe400078efcff */
[----:B------:R-:W-:Y:S02]  /*0960*/  SHF.R.U32.HI R11, RZ, 0x3, R11 ;  /* 0x00000003ff0b7819 */ /* 0x000fe4000001160b */
[----:B------:R-:W-:Y:S02]  /*0970*/  SHF.R.U32.HI R15, RZ, 0x3, R15 ;  /* 0x00000003ff0f7819 */ /* 0x000fe4000001160f */
[----:B------:R-:W-:-:S02]  /*0980*/  LOP3.LUT R25, R25, 0x5c, RZ, 0xc0, !PT ;  /* 0x0000005c19197812 */ /* 0x000fc400078ec0ff */
[----:B------:R-:W-:Y:S02]  /*0990*/  SHF.R.U32.HI R27, RZ, 0x3, R27 ;  /* 0x00000003ff1b7819 */ /* 0x000fe4000001161b */
[----:B------:R-:W-:Y:S01]  /*09a0*/  FSETP.GEU.AND P0, PT, R4, RZ, PT ;  /* 0x000000ff0400720b */ /* 0x000fe20003f0e000 */
[----:B------:R-:W-:Y:S01]  /*09b0*/  FFMA R19, R23, R10, R14 ;  /* 0x0000000a17137223 */ /* 0x000fe2000000000e */
[----:B------:R-:W-:Y:S01]  /*09c0*/  LOP3.LUT R11, R11, 0x3c, RZ, 0xc0, !PT ;  /* 0x0000003c0b0b7812 */ /* 0x000fe200078ec0ff */
[----:B------:R-:W-:Y:S01]  /*09d0*/  VIADD R25, R25, UR4 ;  /* 0x0000000419197c36 */ /* 0x000fe20008000000 */
[----:B------:R-:W-:Y:S02]  /*09e0*/  LOP3.LUT R15, R15, 0x4c, RZ, 0xc0, !PT ;  /* 0x0000004c0f0f7812 */ /* 0x000fe400078ec0ff */
[----:B------:R-:W-:Y:S02]  /*09f0*/  LOP3.LUT R9, R9, 0xc, RZ, 0xc0, !PT ;  /* 0x0000000c09097812 */ /* 0x000fe400078ec0ff */
[----:B------:R-:W-:-:S02]  /*0a00*/  LOP3.LUT R27, R27, 0x6c, RZ, 0xc0, !PT ;  /* 0x0000006c1b1b7812 */ /* 0x000fc400078ec0ff */
[----:B------:R-:W-:Y:S02]  /*0a10*/  FSEL R4, R4, RZ, P0 ;  /* 0x000000ff04047208 */ /* 0x000fe40000000000 */
[----:B------:R-:W-:Y:S01]  /*0a20*/  FSETP.GEU.AND P0, PT, R18, RZ, PT ;  /* 0x000000ff1200720b */ /* 0x000fe20003f0e000 */
[----:B------:R-:W-:Y:S01]  /*0a30*/  VIADD R11, R11, UR4 ;  /* 0x000000040b0b7c36 */ /* 0x000fe20008000000 */
[C---:B------:R-:W-:Y:S01]  /*0a40*/  LOP3.LUT R10, R0.reuse, 0x100, RZ, 0xfc, !PT ;  /* 0x00000100000a7812 */ /* 0x040fe200078efcff */
[----:B------:R-:W-:Y:S01]  /*0a50*/  VIADD R15, R15, UR4 ;  /* 0x000000040f0f7c36 */ /* 0x000fe20008000000 */
[----:B------:R-:W-:Y:S01]  /*0a60*/  FSETP.GEU.AND P3, PT, R19, RZ, PT ;  /* 0x000000ff1300720b */ /* 0x000fe20003f6e000 */
[----:B------:R-:W-:Y:S01]  /*0a70*/  IMAD R14, R0, 0x4, R25 ;  /* 0x00000004000e7824 */ /* 0x000fe200078e0219 */
[----:B------:R-:W-:Y:S01]  /*0a80*/  FSEL R25, R18, RZ, P0 ;  /* 0x000000ff12197208 */ /* 0x000fe20000000000 */
[----:B------:R-:W-:Y:S01]  /*0a90*/  VIADD R23, R9, UR4 ;  /* 0x0000000409177c36 */ /* 0x000fe20008000000 */
[----:B------:R-:W-:Y:S01]  /*0aa0*/  FSETP.GEU.AND P1, PT, R8, RZ, PT ;  /* 0x000000ff0800720b */ /* 0x000fe20003f2e000 */
[----:B------:R-:W-:Y:S01]  /*0ab0*/  VIADD R27, R27, UR4 ;  /* 0x000000041b1b7c36 */ /* 0x000fe20008000000 */
[----:B------:R-:W-:Y:S01]  /*0ac0*/  SHF.R.U32.HI R9, RZ, 0x3, R10 ;  /* 0x00000003ff097819 */ /* 0x000fe2000001160a */
[C---:B------:R-:W-:Y:S01]  /*0ad0*/  IMAD R10, R0.reuse, 0x4, R11 ;  /* 0x00000004000a7824 */ /* 0x040fe200078e020b */
[----:B------:R-:W-:Y:S01]  /*0ae0*/  FSETP.GEU.AND P0, PT, R13, RZ, PT ;  /* 0x000000ff0d00720b */ /* 0x000fe20003f0e000 */
[C---:B------:R-:W-:Y:S01]  /*0af0*/  IMAD R11, R0.reuse, 0x4, R15 ;  /* 0x00000004000b7824 */ /* 0x040fe200078e020f */
[----:B------:R-:W-:Y:S01]  /*0b00*/  FSETP.GEU.AND P2, PT, R21, RZ, PT ;  /* 0x000000ff1500720b */ /* 0x000fe20003f4e000 */
[----:B------:R-:W-:Y:S01]  /*0b10*/  IMAD R15, R0, 0x4, R27 ;  /* 0x00000004000f7824 */ /* 0x000fe200078e021b */
[----:B------:R-:W-:-:S02]  /*0b20*/  FSEL R18, R19, RZ, P3 ;  /* 0x000000ff13127208 */ /* 0x000fc40001800000 */
[----:B------:R-:W-:Y:S02]  /*0b30*/  FSEL R19, R8, RZ, P1 ;  /* 0x000000ff08137208 */ /* 0x000fe40000800000 */
[----:B------:R-:W-:Y:S02]  /*0b40*/  FSEL R27, R13, RZ, P0 ;  /* 0x000000ff0d1b7208 */ /* 0x000fe40000000000 */
[----:B------:R-:W-:Y:S02]  /*0b50*/  FSETP.GEU.AND P1, PT, R20, RZ, PT ;  /* 0x000000ff1400720b */ /* 0x000fe40003f2e000 */
[----:B------:R-:W-:Y:S02]  /*0b60*/  FSEL R26, R21, RZ, P2 ;  /* 0x000000ff151a7208 */ /* 0x000fe40001000000 */
[----:B------:R-:W-:Y:S01]  /*0b70*/  FSETP.GEU.AND P0, PT, R22, RZ, PT ;  /* 0x000000ff1600720b */ /* 0x000fe20003f0e000 */
[----:B------:R-:W-:Y:S01]  /*0b80*/  STS [R16], R4 ;  /* 0x0000000410007388 */ /* 0x000fe20000000800 */
[----:B------:R-:W-:-:S02]  /*0b90*/  FSEL R28, R20, RZ, P1 ;  /* 0x000000ff141c7208 */ /* 0x000fc40000800000 */
[----:B------:R-:W-:Y:S01]  /*0ba0*/  FSEL R22, R22, RZ, P0 ;  /* 0x000000ff16167208 */ /* 0x000fe20000000000 */
[----:B------:R-:W-:Y:S04]  /*0bb0*/  STS [R12+0x80], R25 ;  /* 0x000080190c007388 */ /* 0x000fe80000000800 */
[----:B------:R0:W-:Y:S04]  /*0bc0*/  STS [R7+0x100], R18 ;  /* 0x0001001207007388 */ /* 0x0001e80000000800 */
[----:B------:R-:W-:Y:S04]  /*0bd0*/  STS [R5+0x180], R26 ;  /* 0x0001801a05007388 */ /* 0x000fe80000000800 */
[----:B------:R-:W-:Y:S04]  /*0be0*/  STS [R16+0x40], R19 ;  /* 0x0000401310007388 */ /* 0x000fe80000000800 */
[----:B------:R1:W-:Y:S04]  /*0bf0*/  STS [R12+0xc0], R27 ;  /* 0x0000c01b0c007388 */ /* 0x0003e80000000800 */
[----:B------:R-:W-:Y:S04]  /*0c00*/  STS [R7+0x140], R28 ;  /* 0x0001401c07007388 */ /* 0x000fe80000000800 */
[----:B------:R2:W-:Y:S01]  /*0c10*/  STS [R5+0x1c0], R22 ;  /* 0x0001c01605007388 */ /* 0x0005e20000000800 */
[----:B------:R-:W-:Y:S01]  /*0c20*/  BAR.SYNC.DEFER_BLOCKING 0x0 ;  /* 0x0000000000007b1d */ /* 0x000fe20000010000 */
[----:B------:R-:W-:Y:S01]  /*0c30*/  IMAD R23, R0, 0x4, R23 ;  /* 0x0000000400177824 */ /* 0x000fe200078e0217 */
[----:B------:R-:W-:-:S02]  /*0c40*/  LOP3.LUT R24, R2, 0x8, RZ, 0xfc, !PT ;  /* 0x0000000802187812 */ /* 0x000fc400078efcff */
[----:B------:R-:W-:Y:S02]  /*0c50*/  LOP3.LUT R8, R2, 0xc, RZ, 0xfc, !PT ;  /* 0x0000000c02087812 */ /* 0x000fe400078efcff */
[----:B------:R-:W-:Y:S01]  /*0c60*/  LOP3.LUT R6, R0, 0x80, RZ, 0xfc, !PT ;  /* 0x0000008000067812 */ /* 0x000fe200078efcff */
[----:B0-----:R-:W-:Y:S01]  /*0c70*/  IMAD.HI R18, R24, 0x2aaaaaab, RZ ;  /* 0x2aaaaaab18127827 */ /* 0x001fe200078e02ff */
[----:B------:R-:W-:-:S03]  /*0c80*/  LOP3.LUT R13, R2, 0x4, RZ, 0xfc, !PT ;  /* 0x00000004020d7812 */ /* 0x000fc600078efcff */
[----:B------:R-:W-:Y:S01]  /*0c90*/  IMAD.HI R21, R8, 0x2aaaaaab, RZ ;  /* 0x2aaaaaab08157827 */ /* 0x000fe200078e02ff */
[----:B------:R-:W-:Y:S02]  /*0ca0*/  SHF.R.U32.HI R6, RZ, 0x3, R6 ;  /* 0x00000003ff067819 */ /* 0x000fe40000011606 */
[----:B-1----:R-:W-:Y:S01]  /*0cb0*/  LOP3.LUT R12, R2, 0x18, RZ, 0xfc, !PT ;  /* 0x00000018020c7812 */ /* 0x002fe200078efcff */
[----:B------:R-:W-:Y:S01]  /*0cc0*/  IMAD.HI R20, R13, 0x2aaaaaab, RZ ;  /* 0x2aaaaaab0d147827 */ /* 0x000fe200078e02ff */
[----:B------:R-:W-:Y:S02]  /*0cd0*/  SHF.R.U32.HI R19, RZ, 0x1f, R18 ;  /* 0x0000001fff137819 */ /* 0x000fe40000011612 */
[----:B------:R-:W-:Y:S01]  /*0ce0*/  SHF.R.U32.HI R4, RZ, 0x1f, R21 ;  /* 0x0000001fff047819 */ /* 0x000fe20000011615 */
[----:B------:R-:W0:Y:S01]  /*0cf0*/  LDS R23, [R23] ;  /* 0x0000000017177984 */ /* 0x000e220000000800 */
[----:B------:R-:W-:Y:S02]  /*0d00*/  LOP3.LUT R6, R6, 0x1c, RZ, 0xc0, !PT ;  /* 0x0000001c06067812 */ /* 0x000fe400078ec0ff */
[----:B------:R-:W-:-:S02]  /*0d10*/  LOP3.LUT R9, R9, 0x2c, RZ, 0xc0, !PT ;  /* 0x0000002c09097812 */ /* 0x000fc400078ec0ff */
[----:B------:R-:W-:Y:S01]  /*0d20*/  ISETP.GE.AND P0, PT, R3, 0x3c1, PT ;  /* 0x000003c10300780c */ /* 0x000fe20003f06270 */
[----:B--2---:R-:W-:Y:S01]  /*0d30*/  IMAD R22, R17, -0xc0, R2 ;  /* 0xffffff4011167824 */ /* 0x004fe200078e0202 */
[----:B------:R-:W-:Y:S01]  /*0d40*/  LEA.HI.SX32 R7, R18, R19, 0x1b ;  /* 0x0000001312077211 */ /* 0x000fe200078fdaff */
[----:B------:R-:W-:Y:S01]  /*0d50*/  IMAD.HI R19, R12, 0x2aaaaaab, RZ ;  /* 0x2aaaaaab0c137827 */ /* 0x000fe200078e02ff */
[----:B------:R-:W-:Y:S01]  /*0d60*/  SHF.R.U32.HI R25, RZ, 0x1f, R20 ;  /* 0x0000001fff197819 */ /* 0x000fe20000011614 */
[----:B------:R-:W-:Y:S01]  /*0d70*/  LDS R10, [R10+0x600] ;  /* 0x000600000a0a7984 */ /* 0x000fe20000000800 */
[----:B------:R-:W-:Y:S01]  /*0d80*/  LEA.HI.SX32 R21, R21, R4, 0x1b ;  /* 0x0000000415157211 */ /* 0x000fe200078fdaff */
[----:B------:R-:W-:Y:S01]  /*0d90*/  VIADD R6, R6, UR4 ;  /* 0x0000000406067c36 */ /* 0x000fe20008000000 */
[----:B------:R-:W1:Y:S01]  /*0da0*/  LDC.64 R4, c[0x0][0x238] ;  /* 0x00008e00ff047b82 */ /* 0x000e620000000a00 */
[----:B------:R-:W-:Y:S01]  /*0db0*/  VIADD R9, R9, UR4 ;  /* 0x0000000409097c36 */ /* 0x000fe20008000000 */
[----:B------:R-:W-:Y:S01]  /*0dc0*/  LEA.HI.SX32 R16, R20, R25, 0x1b ;  /* 0x0000001914107211 */ /* 0x000fe200078fdaff */
[C---:B------:R-:W-:Y:S01]  /*0dd0*/  IMAD R6, R0.reuse, 0x4, R6 ;  /* 0x0000000400067824 */ /* 0x040fe200078e0206 */
[----:B------:R-:W-:Y:S01]  /*0de0*/  SHF.R.U32.HI R18, RZ, 0x1f, R19 ;  /* 0x0000001fff127819 */ /* 0x000fe20000011613 */
[----:B------:R-:W-:Y:S01]  /*0df0*/  IMAD R9, R0, 0x4, R9 ;  /* 0x0000000400097824 */ /* 0x000fe200078e0209 */
[----:B------:R-:W-:Y:S01]  /*0e00*/  ISETP.LT.AND P6, PT, R13, 0x300, !P0 ;  /* 0x000003000d00780c */ /* 0x000fe200047c1270 */
[----:B------:R-:W-:Y:S01]  /*0e10*/  IMAD R20, R16, -0xc0, R13 ;  /* 0xffffff4010147824 */ /* 0x000fe200078e020d */
[----:B------:R-:W-:Y:S01]  /*0e20*/  LOP3.LUT R29, R0, 0x380, RZ, 0xfc, !PT ;  /* 0x00000380001d7812 */ /* 0x000fe200078efcff */
[----:B------:R-:W-:Y:S01]  /*0e30*/  LDS R11, [R11+0x800] ;  /* 0x000800000b0b7984 */ /* 0x000fe20000000800 */
[----:B------:R-:W-:-:S02]  /*0e40*/  LOP3.LUT R13, R2, 0x14, RZ, 0xfc, !PT ;  /* 0x00000014020d7812 */ /* 0x000fc400078efcff */
[----:B------:R-:W-:Y:S01]  /*0e50*/  LEA.HI.SX32 R19, R19, R18, 0x1b ;  /* 0x0000001213137211 */ /* 0x000fe200078fdaff */
[--C-:B------:R-:W-:Y:S01]  /*0e60*/  IMAD R22, R22, 0x3c1, R3.reuse ;  /* 0x000003c116167824 */ /* 0x100fe200078e0203 */
[----:B------:R1:W2:Y:S01]  /*0e70*/  LDS R18, [R6+0x200] ;  /* 0x0002000006127984 */ /* 0x0002a20000000800 */
[----:B------:R-:W-:Y:S01]  /*0e80*/  IMAD R27, R20, 0x3c1, R3 ;  /* 0x000003c1141b7824 */ /* 0x000fe200078e0203 */
[----:B------:R-:W-:Y:S02]  /*0e90*/  SHF.R.U32.HI R29, RZ, 0x3, R29 ;  /* 0x00000003ff1d7819 */ /* 0x000fe4000001161d */
[----:B------:R-:W3:Y:S01]  /*0ea0*/  LDS R9, [R9+0x400] ;  /* 0x0004000009097984 */ /* 0x000ee20000000800 */
[----:B------:R-:W-:-:S03]  /*0eb0*/  IMAD.HI R20, R13, 0x2aaaaaab, RZ ;  /* 0x2aaaaaab0d147827 */ /* 0x000fc600078e02ff */
[----:B------:R-:W4:Y:S01]  /*0ec0*/  LDS R14, [R14+0xa00] ;  /* 0x000a00000e0e7984 */ /* 0x000f220000000800 */
[----:B------:R-:W-:Y:S01]  /*0ed0*/  IMAD R25, R17, 0x168600, R22 ;  /* 0x0016860011197824 */ /* 0x000fe200078e0216 */
[----:B------:R-:W-:Y:S01]  /*0ee0*/  LOP3.LUT R29, R29, 0x7c, RZ, 0xc0, !PT ;  /* 0x0000007c1d1d7812 */ /* 0x000fe200078ec0ff */
[----:B------:R-:W-:Y:S01]  /*0ef0*/  IMAD R17, R16, 0x168600, R27 ;  /* 0x0016860010117824 */ /* 0x000fe200078e021b */
[----:B------:R-:W5:Y:S01]  /*0f00*/  LDS R15, [R15+0xc00] ;  /* 0x000c00000f0f7984 */ /* 0x000f620000000800 */
[----:B------:R-:W-:Y:S01]  /*0f10*/  IMAD R22, R7, -0xc0, R24 ;  /* 0xffffff4007167824 */ /* 0x000fe200078e0218 */
[C---:B------:R-:W-:Y:S02]  /*0f20*/  ISETP.LT.AND P2, PT, R2.reuse, 0x300, !P0 ;  /* 0x000003000200780c */ /* 0x040fe40004741270 */
[----:B------:R-:W-:Y:S01]  /*0f30*/  LOP3.LUT R16, R2, 0x10, RZ, 0xfc, !PT ;  /* 0x0000001002107812 */ /* 0x000fe200078efcff */
[----:B------:R-:W-:Y:S01]  /*0f40*/  IMAD R22, R22, 0x3c1, R3 ;  /* 0x000003c116167824 */ /* 0x000fe200078e0203 */
[----:B------:R-:W-:Y:S01]  /*0f50*/  SHF.R.U32.HI R27, RZ, 0x1f, R20 ;  /* 0x0000001fff1b7819 */ /* 0x000fe20000011614 */
[----:B------:R-:W-:Y:S01]  /*0f60*/  VIADD R29, R29, UR4 ;  /* 0x000000041d1d7c36 */ /* 0x000fe20008000000 */
[----:B------:R-:W-:Y:S01]  /*0f70*/  ISETP.LT.AND P1, PT, R24, 0x300, !P0 ;  /* 0x000003001800780c */ /* 0x000fe20004721270 */
[----:B------:R-:W-:Y:S01]  /*0f80*/  IMAD.HI R24, R16, 0x2aaaaaab, RZ ;  /* 0x2aaaaaab10187827 */ /* 0x000fe200078e02ff */
[----:B------:R-:W-:-:S03]  /*0f90*/  LEA.HI.SX32 R20, R20, R27, 0x1b ;  /* 0x0000001b14147211 */ /* 0x000fc600078fdaff */
[----:B------:R-:W-:Y:S02]  /*0fa0*/  IMAD R27, R7, 0x168600, R22 ;  /* 0x00168600071b7824 */ /* 0x000fe400078e0216 */
[----:B-1----:R-:W-:-:S04]  /*0fb0*/  IMAD.WIDE R6, R25, 0x4, R4 ;  /* 0x0000000419067825 */ /* 0x002fc800078e0204 */
[----:B------:R-:W-:Y:S01]  /*0fc0*/  IMAD R0, R0, 0x4, R29 ;  /* 0x0000000400007824 */ /* 0x000fe200078e021d */
[----:B------:R-:W-:Y:S01]  /*0fd0*/  SHF.R.U32.HI R29, RZ, 0x1f, R24 ;  /* 0x0000001fff1d7819 */ /* 0x000fe20000011618 */
[----:B0-----:R0:W-:Y:S01]  /*0fe0*/  @P2 STG.E desc[UR6][R6.64], R23 ;  /* 0x0000001706002986 */ /* 0x0011e2000c101906 */
[----:B------:R-:W-:Y:S01]  /*0ff0*/  ISETP.LT.AND P2, PT, R8, 0x300, !P0 ;  /* 0x000003000800780c */ /* 0x000fe20004741270 */
[----:B------:R-:W-:Y:S01]  /*1000*/  IMAD R8, R21, -0xc0, R8 ;  /* 0xffffff4015087824 */ /* 0x000fe200078e0208 */
[----:B------:R-:W-:Y:S02]  /*1010*/  LEA.HI.SX32 R25, R24, R29, 0x1b ;  /* 0x0000001d18197211 */ /* 0x000fe400078fdaff */
[----:B------:R-:W-:Y:S01]  /*1020*/  ISETP.LT.AND P5, PT, R16, 0x300, !P0 ;  /* 0x000003001000780c */ /* 0x000fe200047a1270 */
[----:B------:R-:W-:Y:S01]  /*1030*/  IMAD R22, R8, 0x3c1, R3 ;  /* 0x000003c108167824 */ /* 0x000fe200078e0203 */
[----:B------:R-:W-:Y:S01]  /*1040*/  ISETP.LT.AND P3, PT, R12, 0x300, !P0 ;  /* 0x000003000c00780c */ /* 0x000fe20004761270 */
[----:B------:R-:W-:-:S02]  /*1050*/  IMAD R16, R25, -0xc0, R16 ;  /* 0xffffff4019107824 */ /* 0x000fc400078e0210 */
[----:B------:R-:W-:Y:S02]  /*1060*/  IMAD R12, R19, -0xc0, R12 ;  /* 0xffffff40130c7824 */ /* 0x000fe400078e020c */
[----:B------:R-:W-:Y:S01]  /*1070*/  IMAD R8, R20, -0xc0, R13 ;  /* 0xffffff4014087824 */ /* 0x000fe200078e020d */
[----:B------:R-:W-:Y:S01]  /*1080*/  LOP3.LUT R2, R2, 0x1c, RZ, 0xfc, !PT ;  /* 0x0000001c02027812 */ /* 0x000fe200078efcff */
[--C-:B------:R-:W-:Y:S01]  /*1090*/  IMAD R16, R16, 0x3c1, R3.reuse ;  /* 0x000003c110107824 */ /* 0x100fe200078e0203 */
[----:B------:R-:W-:Y:S01]  /*10a0*/  ISETP.LT.AND P4, PT, R13, 0x300, !P0 ;  /* 0x000003000d00780c */ /* 0x000fe20004781270 */
[--C-:B------:R-:W-:Y:S02]  /*10b0*/  IMAD R12, R12, 0x3c1, R3.reuse ;  /* 0x000003c10c0c7824 */ /* 0x100fe400078e0203 */
[----:B------:R-:W-:Y:S01]  /*10c0*/  IMAD R13, R8, 0x3c1, R3 ;  /* 0x000003c1080d7824 */ /* 0x000fe200078e0203 */
[----:B------:R-:W-:Y:S01]  /*10d0*/  ISETP.LT.AND P0, PT, R2, 0x300, !P0 ;  /* 0x000003000200780c */ /* 0x000fe20004701270 */
[----:B------:R-:W-:-:S02]  /*10e0*/  IMAD R21, R21, 0x168600, R22 ;  /* 0x0016860015157824 */ /* 0x000fc400078e0216 */
[----:B0-----:R-:W-:-:S04]  /*10f0*/  IMAD.WIDE R6, R17, 0x4, R4 ;  /* 0x0000000411067825 */ /* 0x001fc800078e0204 */
[----:B------:R-:W-:Y:S02]  /*1100*/  IMAD R25, R25, 0x168600, R16 ;  /* 0x0016860019197824 */ /* 0x000fe400078e0210 */
[----:B------:R-:W-:Y:S02]  /*1110*/  IMAD R19, R19, 0x168600, R12 ;  /* 0x0016860013137824 */ /* 0x000fe400078e020c */
[----:B------:R-:W-:Y:S02]  /*1120*/  IMAD R17, R20, 0x168600, R13 ;  /* 0x0016860014117824 */ /* 0x000fe400078e020d */
[--C-:B------:R-:W-:Y:S01]  /*1130*/  IMAD.WIDE R12, R27, 0x4, R4.reuse ;  /* 0x000000041b0c7825 */ /* 0x100fe200078e0204 */
[----:B--2---:R0:W-:Y:S03]  /*1140*/  @P6 STG.E desc[UR6][R6.64], R18 ;  /* 0x0000001206006986 */ /* 0x0041e6000c101906 */
[--C-:B------:R-:W-:Y:S01]  /*1150*/  IMAD.WIDE R22, R21, 0x4, R4.reuse ;  /* 0x0000000415167825 */ /* 0x100fe200078e0204 */
[----:B---3--:R0:W-:Y:S03]  /*1160*/  @P1 STG.E desc[UR6][R12.64], R9 ;  /* 0x000000090c001986 */ /* 0x0081e6000c101906 */
[--C-:B------:R-:W-:Y:S01]  /*1170*/  IMAD.WIDE R20, R25, 0x4, R4.reuse ;  /* 0x0000000419147825 */ /* 0x100fe200078e0204 */
[----:B------:R0:W-:Y:S03]  /*1180*/  @P2 STG.E desc[UR6][R22.64], R10 ;  /* 0x0000000a16002986 */ /* 0x0001e6000c101906 */
[--C-:B------:R-:W-:Y:S01]  /*1190*/  IMAD.WIDE R16, R17, 0x4, R4.reuse ;  /* 0x0000000411107825 */ /* 0x100fe200078e0204 */
[----:B------:R0:W-:Y:S03]  /*11a0*/  @P5 STG.E desc[UR6][R20.64], R11 ;  /* 0x0000000b14005986 */ /* 0x0001e6000c101906 */
[----:B------:R-:W-:Y:S01]  /*11b0*/  IMAD.WIDE R24, R19, 0x4, R4 ;  /* 0x0000000413187825 */ /* 0x000fe200078e0204 */
[----:B----4-:R0:W-:Y:S04]  /*11c0*/  @P4 STG.E desc[UR6][R16.64], R14 ;  /* 0x0000000e10004986 */ /* 0x0101e8000c101906 */
[----:B-----5:R0:W-:Y:S02]  /*11d0*/  @P3 STG.E desc[UR6][R24.64], R15 ;  /* 0x0000000f18003986 */ /* 0x0201e4000c101906 */
[----:B0-----:R-:W-:Y:S05]  /*11e0*/  @!P0 EXIT ;  /* 0x000000000000894d */ /* 0x001fea0003800000 */
[----:B0-----:R-:W0:Y:S01]  /*11f0*/  LDS R9, [R0+0xe00] ;  /* 0x000e000000097984 */ /* 0x001e220000000800 */
[----:B------:R-:W-:-:S05]  /*1200*/  IMAD.HI R6, R2, 0x2aaaaaab, RZ ;  /* 0x2aaaaaab02067827 */ /* 0x000fca00078e02ff */
[----:B------:R-:W-:-:S04]  /*1210*/  SHF.R.U32.HI R7, RZ, 0x1f, R6 ;  /* 0x0000001fff077819 */ /* 0x000fc80000011606 */
[----:B------:R-:W-:-:S05]  /*1220*/  LEA.HI.SX32 R7, R6, R7, 0x1b ;  /* 0x0000000706077211 */ /* 0x000fca00078fdaff */
[----:B------:R-:W-:-:S04]  /*1230*/  IMAD R2, R7, -0xc0, R2 ;  /* 0xffffff4007027824 */ /* 0x000fc800078e0202 */
[----:B------:R-:W-:-:S04]  /*1240*/  IMAD R2, R2, 0x3c1, R3 ;  /* 0x000003c102027824 */ /* 0x000fc800078e0203 */
[----:B------:R-:W-:-:S04]  /*1250*/  IMAD R7, R7, 0x168600, R2 ;  /* 0x0016860007077824 */ /* 0x000fc800078e0202 */
[----:B------:R-:W-:-:S05]  /*1260*/  IMAD.WIDE R4, R7, 0x4, R4 ;  /* 0x0000000407047825 */ /* 0x000fca00078e0204 */
[----:B0-----:R-:W-:Y:S01]  /*1270*/  STG.E desc[UR6][R4.64], R9 ;  /* 0x0000000904007986 */ /* 0x001fe2000c101906 */
[----:B------:R-:W-:Y:S05]  /*1280*/  EXIT ;  /* 0x000000000000794d */ /* 0x000fea0003800000 */
.L_x_0:
[----:B------:R-:W-:-:S00]  /*1290*/  BRA `(.L_x_0) ;  /* 0xfffffffc00fc7947 */ /* 0x000fc0000383ffff */
[----:B------:R-:W-:-:S00]  /*12a0*/  NOP ;  /* 0x0000000000007918 */ /* 0x000fc00000000000 */
        /* <DEDUP_REMOVED lines=13> */
.L_x_1:


//--------------------- .nv.global.init           --------------------------
	.section	.nv.global.init,"aw",@progbits
.nv.global.init:
	.type		_$_str,@object
	.size		_$_str,(_$_str_$_2 - _$_str)
_$_str:
        /*0000*/ 	.byte	0x5f, 0x5f, 0x43, 0x55, 0x44, 0x41, 0x5f, 0x46, 0x54, 0x5a, 0x00
	.type		_$_str_$_2,@object
	.size		_$_str_$_2,(.L_1 - _$_str_$_2)
_$_str_$_2:
        /*000b*/ 	.byte	0x5f, 0x5f, 0x43, 0x55, 0x44, 0x41, 0x5f, 0x50, 0x52, 0x45, 0x43, 0x5f, 0x53, 0x51, 0x52, 0x54
        /*001b*/ 	.byte	0x00
.L_1:


//--------------------- .nv.shared.triton_poi_fused__native_batch_norm_legit_no_training_relu_9 --------------------------
	.section	.nv.shared.triton_poi_fused__native_batch_norm_legit_no_training_relu_9,"aw",@nobits
	.sectionflags	@""
	.align	16
	.zero		1024


//--------------------- .nv.constant0.triton_poi_fused__native_batch_norm_legit_no_training_relu_9 --------------------------
	.section	.nv.constant0.triton_poi_fused__native_batch_norm_legit_no_training_relu_9,"a",@progbits
	.sectionflags	@""
	.align	4
.nv.constant0.triton_poi_fused__native_batch_norm_legit_no_training_relu_9:
	.zero		584
